	.headerflags	@"EF_CUDA_TEXMODE_UNIFIED EF_CUDA_64BIT_ADDRESS EF_CUDA_ACCELERATORS EF_CUDA_SM90 EF_CUDA_VIRTUAL_SM(EF_CUDA_SM90)"
	.elftype	@"ET_EXEC"


//--------------------- .nv.info                  --------------------------
	.section	.nv.info,"",@"SHT_CUDA_INFO"
	.align	4


	//----- nvinfo : EIATTR_REGCOUNT
	.align		4
        /*0000*/ 	.byte	0x04, 0x2f
        /*0002*/ 	.short	(.L_3 - .L_2)
	.align		4
.L_2:
        /*0004*/ 	.word	index@(triton_poi_fused__native_batch_norm_legit_no_training__prelu_kernel_add_12)
        /*0008*/ 	.word	0x00000020


	//----- nvinfo : EIATTR_MIN_STACK_SIZE
	.align		4
.L_3:
        /*000c*/ 	.byte	0x04, 0x12
        /*000e*/ 	.short	(.L_5 - .L_4)
	.align		4
.L_4:
        /*0010*/ 	.word	index@(triton_poi_fused__native_batch_norm_legit_no_training__prelu_kernel_add_12)
        /*0014*/ 	.word	0x00000000


	//----- nvinfo : EIATTR_FRAME_SIZE
	.align		4
.L_5:
        /*0018*/ 	.byte	0x04, 0x11
        /*001a*/ 	.short	(.L_7 - .L_6)
	.align		4
.L_6:
        /*001c*/ 	.word	index@(triton_poi_fused__native_batch_norm_legit_no_training__prelu_kernel_add_12)
        /*0020*/ 	.word	0x00000000


	//----- nvinfo : EIATTR_MIN_STACK_SIZE
	.align		4
.L_7:
        /*0024*/ 	.byte	0x04, 0x12
        /*0026*/ 	.short	(.L_9 - .L_8)
	.align		4
.L_8:
        /*0028*/ 	.word	index@(triton_poi_fused__native_batch_norm_legit_no_training__prelu_kernel_add_12)
        /*002c*/ 	.word	0x00000000
.L_9:


//--------------------- .nv.info.triton_poi_fused__native_batch_norm_legit_no_training__prelu_kernel_add_12 --------------------------
	.section	.nv.info.triton_poi_fused__native_batch_norm_legit_no_training__prelu_kernel_add_12,"",@"SHT_CUDA_INFO"
	.sectionflags	@""
	.align	4


	//----- nvinfo : EIATTR_CUDA_API_VERSION
	.align		4
        /*0000*/ 	.byte	0x04, 0x37
        /*0002*/ 	.short	(.L_11 - .L_10)
.L_10:
        /*0004*/ 	.word	0x0000007c


	//----- nvinfo : EIATTR_KPARAM_INFO
	.align		4
.L_11:
        /*0008*/ 	.byte	0x04, 0x17
        /*000a*/ 	.short	(.L_13 - .L_12)
.L_12:
        /*000c*/ 	.word	0x00000000
        /*0010*/ 	.short	0x0013
        /*0012*/ 	.short	0x0098
        /*0014*/ 	.byte	0x00, 0xf0, 0x11, 0x00


	//----- nvinfo : EIATTR_KPARAM_INFO
	.align		4
.L_13:
        /*0018*/ 	.byte	0x04, 0x17
        /*001a*/ 	.short	(.L_15 - .L_14)
.L_14:
        /*001c*/ 	.word	0x00000000
        /*0020*/ 	.short	0x0012
        /*0022*/ 	.short	0x0090
        /*0024*/ 	.byte	0x00, 0xf4, 0x21, 0x00


	//----- nvinfo : EIATTR_KPARAM_INFO
	.align		4
.L_15:
        /*0028*/ 	.byte	0x04, 0x17
        /*002a*/ 	.short	(.L_17 - .L_16)
.L_16:
        /*002c*/ 	.word	0x00000000
        /*0030*/ 	.short	0x0011
        /*0032*/ 	.short	0x0088
        /*0034*/ 	.byte	0x00, 0xf4, 0x21, 0x00


	//----- nvinfo : EIATTR_KPARAM_INFO
	.align		4
.L_17:
        /*0038*/ 	.byte	0x04, 0x17
        /*003a*/ 	.short	(.L_19 - .L_18)
.L_18:
        /*003c*/ 	.word	0x00000000
        /*0040*/ 	.short	0x0010
        /*0042*/ 	.short	0x0080
        /*0044*/ 	.byte	0x00, 0xf4, 0x21, 0x00


	//----- nvinfo : EIATTR_KPARAM_INFO
	.align		4
.L_19:
        /*0048*/ 	.byte	0x04, 0x17
        /*004a*/ 	.short	(.L_21 - .L_20)
.L_20:
        /*004c*/ 	.word	0x00000000
        /*0050*/ 	.short	0x000f
        /*0052*/ 	.short	0x0078
        /*0054*/ 	.byte	0x00, 0xf4, 0x21, 0x00


	//----- nvinfo : EIATTR_KPARAM_INFO
	.align		4
.L_21:
        /*0058*/ 	.byte	0x04, 0x17
        /*005a*/ 	.short	(.L_23 - .L_22)
.L_22:
        /*005c*/ 	.word	0x00000000
        /*0060*/ 	.short	0x000e
        /*0062*/ 	.short	0x0070
        /*0064*/ 	.byte	0x00, 0xf4, 0x21, 0x00


	//----- nvinfo : EIATTR_KPARAM_INFO
	.align		4
.L_23:
        /*0068*/ 	.byte	0x04, 0x17
        /*006a*/ 	.short	(.L_25 - .L_24)
.L_24:
        /*006c*/ 	.word	0x00000000
        /*0070*/ 	.short	0x000d
        /*0072*/ 	.short	0x0068
        /*0074*/ 	.byte	0x00, 0xf4, 0x21, 0x00


	//----- nvinfo : EIATTR_KPARAM_INFO
	.align		4
.L_25:
        /*0078*/ 	.byte	0x04, 0x17
        /*007a*/ 	.short	(.L_27 - .L_26)
.L_26:
        /*007c*/ 	.word	0x00000000
        /*0080*/ 	.short	0x000c
        /*0082*/ 	.short	0x0060
        /*0084*/ 	.byte	0x00, 0xf4, 0x21, 0x00


	//----- nvinfo : EIATTR_KPARAM_INFO
	.align		4
.L_27:
        /*0088*/ 	.byte	0x04, 0x17
        /*008a*/ 	.short	(.L_29 - .L_28)
.L_28:
        /*008c*/ 	.word	0x00000000
        /*0090*/ 	.short	0x000b
        /*0092*/ 	.short	0x0058
        /*0094*/ 	.byte	0x00, 0xf4, 0x21, 0x00


	//----- nvinfo : EIATTR_KPARAM_INFO
	.align		4
.L_29:
        /*0098*/ 	.byte	0x04, 0x17
        /*009a*/ 	.short	(.L_31 - .L_30)
.L_30:
        /*009c*/ 	.word	0x00000000
        /*00a0*/ 	.short	0x000a
        /*00a2*/ 	.short	0x0050
        /*00a4*/ 	.byte	0x00, 0xf4, 0x21, 0x00


	//----- nvinfo : EIATTR_KPARAM_INFO
	.align		4
.L_31:
        /*00a8*/ 	.byte	0x04, 0x17
        /*00aa*/ 	.short	(.L_33 - .L_32)
.L_32:
        /*00ac*/ 	.word	0x00000000
        /*00b0*/ 	.short	0x0009
        /*00b2*/ 	.short	0x0048
        /*00b4*/ 	.byte	0x00, 0xf4, 0x21, 0x00


	//----- nvinfo : EIATTR_KPARAM_INFO
	.align		4
.L_33:
        /*00b8*/ 	.byte	0x04, 0x17
        /*00ba*/ 	.short	(.L_35 - .L_34)
.L_34:
        /*00bc*/ 	.word	0x00000000
        /*00c0*/ 	.short	0x0008
        /*00c2*/ 	.short	0x0040
        /*00c4*/ 	.byte	0x00, 0xf4, 0x21, 0x00


	//----- nvinfo : EIATTR_KPARAM_INFO
	.align		4
.L_35:
        /*00c8*/ 	.byte	0x04, 0x17
        /*00ca*/ 	.short	(.L_37 - .L_36)
.L_36:
        /*00cc*/ 	.word	0x00000000
        /*00d0*/ 	.short	0x0007
        /*00d2*/ 	.short	0x0038
        /*00d4*/ 	.byte	0x00, 0xf4, 0x21, 0x00


	//----- nvinfo : EIATTR_KPARAM_INFO
	.align		4
.L_37:
        /*00d8*/ 	.byte	0x04, 0x17
        /*00da*/ 	.short	(.L_39 - .L_38)
.L_38:
        /*00dc*/ 	.word	0x00000000
        /*00e0*/ 	.short	0x0006
        /*00e2*/ 	.short	0x0030
        /*00e4*/ 	.byte	0x00, 0xf4, 0x21, 0x00


	//----- nvinfo : EIATTR_KPARAM_INFO
	.align		4
.L_39:
        /*00e8*/ 	.byte	0x04, 0x17
        /*00ea*/ 	.short	(.L_41 - .L_40)
.L_40:
        /*00ec*/ 	.word	0x00000000
        /*00f0*/ 	.short	0x0005
        /*00f2*/ 	.short	0x0028
        /*00f4*/ 	.byte	0x00, 0xf4, 0x21, 0x00


	//----- nvinfo : EIATTR_KPARAM_INFO
	.align		4
.L_41:
        /*00f8*/ 	.byte	0x04, 0x17
        /*00fa*/ 	.short	(.L_43 - .L_42)
.L_42:
        /*00fc*/ 	.word	0x00000000
        /*0100*/ 	.short	0x0004
        /*0102*/ 	.short	0x0020
        /*0104*/ 	.byte	0x00, 0xf4, 0x21, 0x00


	//----- nvinfo : EIATTR_KPARAM_INFO
	.align		4
.L_43:
        /*0108*/ 	.byte	0x04, 0x17
        /*010a*/ 	.short	(.L_45 - .L_44)
.L_44:
        /*010c*/ 	.word	0x00000000
        /*0110*/ 	.short	0x0003
        /*0112*/ 	.short	0x0018
        /*0114*/ 	.byte	0x00, 0xf4, 0x21, 0x00


	//----- nvinfo : EIATTR_KPARAM_INFO
	.align		4
.L_45:
        /*0118*/ 	.byte	0x04, 0x17
        /*011a*/ 	.short	(.L_47 - .L_46)
.L_46:
        /*011c*/ 	.word	0x00000000
        /*0120*/ 	.short	0x0002
        /*0122*/ 	.short	0x0010
        /*0124*/ 	.byte	0x00, 0xf4, 0x21, 0x00


	//----- nvinfo : EIATTR_KPARAM_INFO
	.align		4
.L_47:
        /*0128*/ 	.byte	0x04, 0x17
        /*012a*/ 	.short	(.L_49 - .L_48)
.L_48:
        /*012c*/ 	.word	0x00000000
        /*0130*/ 	.short	0x0001
        /*0132*/ 	.short	0x0008
        /*0134*/ 	.byte	0x00, 0xf4, 0x21, 0x00


	//----- nvinfo : EIATTR_KPARAM_INFO
	.align		4
.L_49:
        /*0138*/ 	.byte	0x04, 0x17
        /*013a*/ 	.short	(.L_51 - .L_50)
.L_50:
        /*013c*/ 	.word	0x00000000
        /*0140*/ 	.short	0x0000
        /*0142*/ 	.short	0x0000
        /*0144*/ 	.byte	0x00, 0xf4, 0x21, 0x00


	//----- nvinfo : EIATTR_SPARSE_MMA_MASK
	.align		4
.L_51:
        /*0148*/ 	.byte	0x03, 0x50
        /*014a*/ 	.short	0x0000


	//----- nvinfo : EIATTR_MAXREG_COUNT
	.align		4
        /*014c*/ 	.byte	0x03, 0x1b
        /*014e*/ 	.short	0x00ff


	//----- nvinfo : EIATTR_EXIT_INSTR_OFFSETS
	.align		4
        /*0150*/ 	.byte	0x04, 0x1c
        /*0152*/ 	.short	(.L_53 - .L_52)


	//   ....[0]....
.L_52:
        /*0154*/ 	.word	0x00000830


	//----- nvinfo : EIATTR_REQNTID
	.align		4
.L_53:
        /*0158*/ 	.byte	0x04, 0x10
        /*015a*/ 	.short	(.L_55 - .L_54)
.L_54:
        /*015c*/ 	.word	0x00000080
        /*0160*/ 	.word	0x00000001
        /*0164*/ 	.word	0x00000001


	//----- nvinfo : EIATTR_CBANK_PARAM_SIZE
	.align		4
.L_55:
        /*0168*/ 	.byte	0x03, 0x19
        /*016a*/ 	.short	0x009c


	//----- nvinfo : EIATTR_PARAM_CBANK
	.align		4
        /*016c*/ 	.byte	0x04, 0x0a
        /*016e*/ 	.short	(.L_57 - .L_56)
	.align		4
.L_56:
        /*0170*/ 	.word	index@(.nv.constant0.triton_poi_fused__native_batch_norm_legit_no_training__prelu_kernel_add_12)
        /*0174*/ 	.short	0x0210
        /*0176*/ 	.short	0x009c


	//----- nvinfo : EIATTR_SW_WAR
	.align		4
.L_57:
        /*0178*/ 	.byte	0x04, 0x36
        /*017a*/ 	.short	(.L_59 - .L_58)
.L_58:
        /*017c*/ 	.word	0x00000008
.L_59:


//--------------------- .nv.callgraph             --------------------------
	.section	.nv.callgraph,"",@"SHT_CUDA_CALLGRAPH"
	.align	4
	.sectionentsize	8
	.align		4
        /*0000*/ 	.word	0x00000000
	.align		4
        /*0004*/ 	.word	0xffffffff
	.align		4
        /*0008*/ 	.word	0x00000000
	.align		4
        /*000c*/ 	.word	0xfffffffe
	.align		4
        /*0010*/ 	.word	0x00000000
	.align		4
        /*0014*/ 	.word	0xfffffffd
	.align		4
        /*0018*/ 	.word	0x00000000
	.align		4
        /*001c*/ 	.word	0xfffffffc


//--------------------- .nv.constant4             --------------------------
	.section	.nv.constant4,"a",@progbits
	.align	8
	.align		8
.nv.constant4:
        /*0000*/ 	.dword	_$_str
	.align		8
        /*0008*/ 	.dword	_$_str_$_2


//--------------------- .text.triton_poi_fused__native_batch_norm_legit_no_training__prelu_kernel_add_12 --------------------------
	.section	.text.triton_poi_fused__native_batch_norm_legit_no_training__prelu_kernel_add_12,"ax",@progbits
	.align	128
        .global         triton_poi_fused__native_batch_norm_legit_no_training__prelu_kernel_add_12
        .type           triton_poi_fused__native_batch_norm_legit_no_training__prelu_kernel_add_12,@function
        .size           triton_poi_fused__native_batch_norm_legit_no_training__prelu_kernel_add_12,(.L_x_1 - triton_poi_fused__native_batch_norm_legit_no_training__prelu_kernel_add_12)
        .other          triton_poi_fused__native_batch_norm_legit_no_training__prelu_kernel_add_12,@"STO_CUDA_ENTRY STV_DEFAULT"
triton_poi_fused__native_batch_norm_legit_no_training__prelu_kernel_add_12:
.text.triton_poi_fused__native_batch_norm_legit_no_training__prelu_kernel_add_12:
[----:B------:R-:W-:Y:S01]  /*0000*/  LDC R1, c[0x0][0x28] ;  /* 0x00000a00ff017b82 */ /* 0x000fe20000000800 */
[----:B------:R-:W1:Y:S07]  /*0010*/  S2R R0, SR_TID.X ;  /* 0x0000000000007919 */ /* 0x000e6e0000002100 */
[----:B------:R-:W2:Y:S01]  /*0020*/  LDC.64 R4, c[0x0][0x220] ;  /* 0x00008800ff047b82 */ /* 0x000ea20000000a00 */
[----:B------:R-:W-:Y:S01]  /*0030*/  ULDC.64 UR4, c[0x0][0x208] ;  /* 0x0000820000047ab9 */ /* 0x000fe20000000a00 */
[----:B------:R-:W3:Y:S06]  /*0040*/  S2R R7, SR_CTAID.X ;  /* 0x0000000000077919 */ /* 0x000eec0000002500 */
[----:B------:R-:W4:Y:S08]  /*0050*/  LDC.64 R20, c[0x0][0x248] ;  /* 0x00009200ff147b82 */ /* 0x000f300000000a00 */
[----:B------:R-:W5:Y:S08]  /*0060*/  LDC.64 R14, c[0x0][0x258] ;  /* 0x00009600ff0e7b82 */ /* 0x000f700000000a00 */
[----:B------:R-:W2:Y:S01]  /*0070*/  LDC.64 R12, c[0x0][0x228] ;  /* 0x00008a00ff0c7b82 */ /* 0x000ea20000000a00 */
[----:B-1----:R-:W-:-:S07]  /*0080*/  SHF.L.U32 R0, R0, 0x1, RZ ;  /* 0x0000000100007819 */ /* 0x002fce00000006ff */
[----:B------:R-:W1:Y:S01]  /*0090*/  LDC.64 R10, c[0x0][0x218] ;  /* 0x00008600ff0a7b82 */ /* 0x000e620000000a00 */
[----:B---3--:R-:W-:Y:S02]  /*00a0*/  SHF.R.S32.HI R2, RZ, 0x17, R7 ;  /* 0x00000017ff027819 */ /* 0x008fe40000011407 */
[----:B------:R-:W-:Y:S02]  /*00b0*/  LOP3.LUT R0, R0, 0xfe, RZ, 0xc0, !PT ;  /* 0x000000fe00007812 */ /* 0x000fe400078ec0ff */
[----:B------:R-:W-:-:S03]  /*00c0*/  SGXT R2, R2, 0x1 ;  /* 0x000000010202781a */ /* 0x000fc60000000200 */
[----:B------:R-:W3:Y:S01]  /*00d0*/  LDC.64 R24, c[0x0][0x240] ;  /* 0x00009000ff187b82 */ /* 0x000ee20000000a00 */
[----:B------:R-:W-:-:S04]  /*00e0*/  LEA R7, R7, R0, 0x8 ;  /* 0x0000000007077211 */ /* 0x000fc800078e40ff */
[----:B------:R-:W-:-:S03]  /*00f0*/  LEA.HI R2, R2, R7, RZ, 0x8 ;  /* 0x0000000702027211 */ /* 0x000fc600078f40ff */
[----:B------:R-:W3:Y:S01]  /*0100*/  LDC.64 R16, c[0x0][0x210] ;  /* 0x00008400ff107b82 */ /* 0x000ee20000000a00 */
[----:B------:R-:W-:-:S05]  /*0110*/  SHF.R.S32.HI R2, RZ, 0x8, R2 ;  /* 0x00000008ff027819 */ /* 0x000fca0000011402 */
[----:B------:R-:W-:Y:S02]  /*0120*/  IMAD.HI R0, R2, 0x2aaaaaab, RZ ;  /* 0x2aaaaaab02007827 */ /* 0x000fe400078e02ff */
[----:B------:R-:W3:Y:S03]  /*0130*/  LDC.64 R8, c[0x0][0x280] ;  /* 0x0000a000ff087b82 */ /* 0x000ee60000000a00 */
[----:B------:R-:W-:-:S04]  /*0140*/  SHF.R.U32.HI R3, RZ, 0x1f, R0 ;  /* 0x0000001fff037819 */ /* 0x000fc80000011600 */
[----:B------:R-:W-:Y:S01]  /*0150*/  LEA.HI R3, R0, R3, RZ, 0x1e ;  /* 0x0000000300037211 */ /* 0x000fe200078ff0ff */
[----:B------:R-:W3:Y:S04]  /*0160*/  LDC.64 R18, c[0x0][0x238] ;  /* 0x00008e00ff127b82 */ /* 0x000ee80000000a00 */
[----:B------:R-:W-:-:S04]  /*0170*/  IMAD R2, R3, -0x18, R2 ;  /* 0xffffffe803027824 */ /* 0x000fc800078e0202 */
[C---:B--2---:R-:W-:Y:S01]  /*0180*/  IMAD.WIDE R4, R2.reuse, 0x4, R4 ;  /* 0x0000000402047825 */ /* 0x044fe200078e0204 */
[----:B------:R-:W2:Y:S03]  /*0190*/  LDC.64 R28, c[0x0][0x230] ;  /* 0x00008c00ff1c7b82 */ /* 0x000ea60000000a00 */
[C---:B----4-:R-:W-:Y:S01]  /*01a0*/  IMAD.WIDE R20, R2.reuse, 0x4, R20 ;  /* 0x0000000402147825 */ /* 0x050fe200078e0214 */
[----:B------:R3:W4:Y:S04]  /*01b0*/  LDG.E.EL R0, desc[UR4][R4.64] ;  /* 0x0000000404007981 */ /* 0x000728000c2e1900 */
[----:B------:R1:W4:Y:S01]  /*01c0*/  LDG.E.EL R6, desc[UR4][R20.64] ;  /* 0x0000000414067981 */ /* 0x000322000c2e1900 */
[----:B------:R-:W2:Y:S01]  /*01d0*/  LDC.64 R22, c[0x0][0x268] ;  /* 0x00009a00ff167b82 */ /* 0x000ea20000000a00 */
[----:B-----5:R-:W-:-:S04]  /*01e0*/  IMAD.WIDE R14, R2, 0x4, R14 ;  /* 0x00000004020e7825 */ /* 0x020fc800078e020e */
[C---:B0-----:R-:W-:Y:S01]  /*01f0*/  IMAD.WIDE R12, R2.reuse, 0x4, R12 ;  /* 0x00000004020c7825 */ /* 0x041fe200078e020c */
[----:B------:R0:W5:Y:S02]  /*0200*/  LDG.E.EL R3, desc[UR4][R14.64] ;  /* 0x000000040e037981 */ /* 0x000164000c2e1900 */
[----:B------:R-:W2:Y:S01]  /*0210*/  LDC.64 R26, c[0x0][0x250] ;  /* 0x00009400ff1a7b82 */ /* 0x000ea20000000a00 */
[----:B-1----:R-:W-:-:S04]  /*0220*/  IMAD.WIDE R10, R2, 0x4, R10 ;  /* 0x00000004020a7825 */ /* 0x002fc800078e020a */
[----:B---3--:R-:W-:Y:S02]  /*0230*/  IMAD.WIDE R4, R2, 0x4, R24 ;  /* 0x0000000402047825 */ /* 0x008fe400078e0218 */
[----:B------:R1:W3:Y:S01]  /*0240*/  LDG.E.EL R24, desc[UR4][R12.64] ;  /* 0x000000040c187981 */ /* 0x0002e2000c2e1900 */
[----:B------:R-:W2:Y:S03]  /*0250*/  LDC.64 R20, c[0x0][0x288] ;  /* 0x0000a200ff147b82 */ /* 0x000ea60000000a00 */
[----:B------:R1:W3:Y:S01]  /*0260*/  LDG.E.EL R25, desc[UR4][R10.64] ;  /* 0x000000040a197981 */ /* 0x0002e2000c2e1900 */
[----:B------:R-:W-:-:S03]  /*0270*/  IMAD.WIDE R16, R7, 0x4, R16 ;  /* 0x0000000407107825 */ /* 0x000fc600078e0210 */
[----:B------:R-:W3:Y:S01]  /*0280*/  LDG.E.EL R4, desc[UR4][R4.64] ;  /* 0x0000000404047981 */ /* 0x000ee2000c2e1900 */
[----:B0-----:R-:W0:Y:S01]  /*0290*/  LDC.64 R14, c[0x0][0x278] ;  /* 0x00009e00ff0e7b82 */ /* 0x001e220000000a00 */
[C---:B------:R-:W-:Y:S02]  /*02a0*/  IMAD.WIDE R8, R7.reuse, 0x4, R8 ;  /* 0x0000000407087825 */ /* 0x040fe400078e0208 */
[----:B------:R-:W3:Y:S02]  /*02b0*/  LDG.E.64 R16, desc[UR4][R16.64] ;  /* 0x0000000410107981 */ /* 0x000ee4000c1e1b00 */
[----:B------:R-:W-:Y:S02]  /*02c0*/  IMAD.WIDE R18, R7, 0x4, R18 ;  /* 0x0000000407127825 */ /* 0x000fe400078e0212 */
[----:B------:R-:W3:Y:S01]  /*02d0*/  LDG.E.64 R8, desc[UR4][R8.64] ;  /* 0x0000000408087981 */ /* 0x000ee2000c1e1b00 */
[----:B-1----:R-:W1:Y:S01]  /*02e0*/  LDC.64 R12, c[0x0][0x260] ;  /* 0x00009800ff0c7b82 */ /* 0x002e620000000a00 */
[----:B--2---:R-:W-:-:S02]  /*02f0*/  IMAD.WIDE R28, R2, 0x4, R28 ;  /* 0x00000004021c7825 */ /* 0x004fc400078e021c */
[----:B------:R-:W2:Y:S02]  /*0300*/  LDG.E.64 R18, desc[UR4][R18.64] ;  /* 0x0000000412127981 */ /* 0x000ea4000c1e1b00 */
[----:B------:R-:W-:Y:S02]  /*0310*/  IMAD.WIDE R22, R7, 0x4, R22 ;  /* 0x0000000407167825 */ /* 0x000fe400078e0216 */
[----:B------:R-:W2:Y:S01]  /*0320*/  LDG.E.EL R5, desc[UR4][R28.64] ;  /* 0x000000041c057981 */ /* 0x000ea2000c2e1900 */
[----:B------:R-:W1:Y:S01]  /*0330*/  LDC.64 R10, c[0x0][0x270] ;  /* 0x00009c00ff0a7b82 */ /* 0x000e620000000a00 */
[C---:B------:R-:W-:Y:S02]  /*0340*/  IMAD.WIDE R20, R2.reuse, 0x4, R20 ;  /* 0x0000000402147825 */ /* 0x040fe400078e0214 */
[----:B------:R-:W5:Y:S02]  /*0350*/  LDG.E.64 R22, desc[UR4][R22.64] ;  /* 0x0000000416167981 */ /* 0x000f64000c1e1b00 */
[----:B------:R-:W-:-:S02]  /*0360*/  IMAD.WIDE R26, R2, 0x4, R26 ;  /* 0x00000004021a7825 */ /* 0x000fc400078e021a */
[----:B------:R-:W5:Y:S02]  /*0370*/  LDG.E.EL R20, desc[UR4][R20.64] ;  /* 0x0000000414147981 */ /* 0x000f64000c2e1900 */
[C---:B0-----:R-:W-:Y:S02]  /*0380*/  IMAD.WIDE R14, R2.reuse, 0x4, R14 ;  /* 0x00000004020e7825 */ /* 0x041fe400078e020e */
[----:B------:R0:W5:Y:S04]  /*0390*/  LDG.E.EL R26, desc[UR4][R26.64] ;  /* 0x000000041a1a7981 */ /* 0x000168000c2e1900 */
[----:B------:R-:W5:Y:S01]  /*03a0*/  LDG.E.EL R14, desc[UR4][R14.64] ;  /* 0x000000040e0e7981 */ /* 0x000f62000c2e1900 */
[----:B-1----:R-:W-:-:S06]  /*03b0*/  IMAD.WIDE R12, R2, 0x4, R12 ;  /* 0x00000004020c7825 */ /* 0x002fcc00078e020c */
[----:B------:R-:W5:Y:S01]  /*03c0*/  LDG.E.EL R12, desc[UR4][R12.64] ;  /* 0x000000040c0c7981 */ /* 0x000f62000c2e1900 */
[----:B------:R-:W-:-:S06]  /*03d0*/  IMAD.WIDE R10, R2, 0x4, R10 ;  /* 0x00000004020a7825 */ /* 0x000fcc00078e020a */
[----:B------:R1:W5:Y:S01]  /*03e0*/  LDG.E.EL R10, desc[UR4][R10.64] ;  /* 0x000000040a0a7981 */ /* 0x000362000c2e1900 */
[----:B----4-:R-:W-:-:S04]  /*03f0*/  FADD R0, R0, 9.9999997473787516356e-06 ;  /* 0x3727c5ac00007421 */ /* 0x010fc80000000000 */
[----:B------:R-:W4:Y:S01]  /*0400*/  MUFU.SQRT R2, R0 ;  /* 0x0000000000027308 */ /* 0x000f220000002000 */
[----:B------:R-:W-:-:S07]  /*0410*/  FADD R6, R6, 9.9999997473787516356e-06 ;  /* 0x3727c5ac06067421 */ /* 0x000fce0000000000 */
[----:B0-----:R-:W0:Y:S01]  /*0420*/  MUFU.SQRT R27, R6 ;  /* 0x00000006001b7308 */ /* 0x001e220000002000 */
[C---:B----4-:R-:W-:Y:S02]  /*0430*/  FSETP.GT.AND P0, PT, R2.reuse, 8.50705917302346158658e+37, PT ;  /* 0x7e8000000200780b */ /* 0x050fe40003f04000 */
[----:B------:R-:W-:Y:S02]  /*0440*/  FSETP.GEU.AND P2, PT, R2, 1.175494350822287508e-38, PT ;  /* 0x008000000200780b */ /* 0x000fe40003f4e000 */
[C---:B0-----:R-:W-:Y:S02]  /*0450*/  FSETP.GT.AND P1, PT, R27.reuse, 8.50705917302346158658e+37, PT ;  /* 0x7e8000001b00780b */ /* 0x041fe40003f24000 */
[----:B------:R-:W-:-:S07]  /*0460*/  FSETP.GEU.AND P3, PT, R27, 1.175494350822287508e-38, PT ;  /* 0x008000001b00780b */ /* 0x000fce0003f6e000 */
[----:B------:R-:W-:Y:S01]  /*0470*/  @P0 FMUL R2, R2, 0.25 ;  /* 0x3e80000002020820 */ /* 0x000fe20000400000 */
[----:B------:R-:W-:-:S03]  /*0480*/  HFMA2.MMA R6, -RZ, RZ, 1.625, 0 ;  /* 0x3e800000ff067435 */ /* 0x000fc600000001ff */
[----:B------:R-:W-:Y:S01]  /*0490*/  @!P2 FMUL R2, R2, 16777216 ;  /* 0x4b8000000202a820 */ /* 0x000fe20000400000 */
[----:B------:R-:W-:-:S05]  /*04a0*/  @P1 FMUL R27, R27, 0.25 ;  /* 0x3e8000001b1b1820 */ /* 0x000fca0000400000 */
[----:B------:R-:W0:Y:S01]  /*04b0*/  MUFU.RCP R2, R2 ;  /* 0x0000000200027308 */ /* 0x000e220000001000 */
[----:B------:R-:W-:Y:S01]  /*04c0*/  @!P3 FMUL R27, R27, 16777216 ;  /* 0x4b8000001b1bb820 */ /* 0x000fe20000400000 */
[----:B-1----:R-:W-:-:S06]  /*04d0*/  FSEL R11, R6, 1, P0 ;  /* 0x3f800000060b7808 */ /* 0x002fcc0000000000 */
[----:B------:R-:W1:Y:S01]  /*04e0*/  MUFU.RCP R27, R27 ;  /* 0x0000001b001b7308 */ /* 0x000e620000001000 */
[----:B------:R-:W-:Y:S01]  /*04f0*/  FSEL R6, R6, 1, P1 ;  /* 0x3f80000006067808 */ /* 0x000fe20000800000 */
[----:B------:R-:W-:Y:S01]  /*0500*/  @!P2 FMUL R11, R11, 16777216 ;  /* 0x4b8000000b0ba820 */ /* 0x000fe20000400000 */
[--C-:B---3--:R-:W-:Y:S01]  /*0510*/  FADD R13, R16, -R25.reuse ;  /* 0x80000019100d7221 */ /* 0x108fe20000000000 */
[----:B------:R-:W-:Y:S01]  /*0520*/  FADD R17, R17, -R25 ;  /* 0x8000001911117221 */ /* 0x000fe20000000000 */
[----:B------:R-:W-:Y:S01]  /*0530*/  FSETP.GT.AND P0, PT, R8, RZ, PT ;  /* 0x000000ff0800720b */ /* 0x000fe20003f04000 */
[----:B------:R-:W-:Y:S01]  /*0540*/  @!P3 FMUL R6, R6, 16777216 ;  /* 0x4b8000000606b820 */ /* 0x000fe20000400000 */
[----:B0-----:R-:W-:Y:S01]  /*0550*/  FMUL R0, R2, R11 ;  /* 0x0000000b02007220 */ /* 0x001fe20000400000 */
[--C-:B--2---:R-:W-:Y:S01]  /*0560*/  FADD R11, R18, -R4.reuse ;  /* 0x80000004120b7221 */ /* 0x104fe20000000000 */
[----:B------:R-:W-:Y:S02]  /*0570*/  FADD R19, R19, -R4 ;  /* 0x8000000413137221 */ /* 0x000fe40000000000 */
[C---:B------:R-:W-:Y:S01]  /*0580*/  FMUL R4, R0.reuse, R13 ;  /* 0x0000000d00047220 */ /* 0x040fe20000400000 */
[----:B------:R-:W-:Y:S01]  /*0590*/  FMUL R0, R0, R17 ;  /* 0x0000001100007220 */ /* 0x000fe20000400000 */
[----:B------:R-:W-:Y:S01]  /*05a0*/  FSETP.GT.AND P2, PT, R9, RZ, PT ;  /* 0x000000ff0900720b */ /* 0x000fe20003f44000 */
[----:B------:R-:W0:Y:S01]  /*05b0*/  LDC.64 R16, c[0x0][0x2a0] ;  /* 0x0000a800ff107b82 */ /* 0x000e220000000a00 */
[----:B-1----:R-:W-:Y:S01]  /*05c0*/  FMUL R6, R27, R6 ;  /* 0x000000061b067220 */ /* 0x002fe20000400000 */
[--C-:B------:R-:W-:Y:S01]  /*05d0*/  FFMA R4, R24, R4, R5.reuse ;  /* 0x0000000418047223 */ /* 0x100fe20000000005 */
[----:B-----5:R-:W-:Y:S01]  /*05e0*/  FSETP.GT.AND P1, PT, R22, RZ, PT ;  /* 0x000000ff1600720b */ /* 0x020fe20003f24000 */
[----:B------:R-:W-:Y:S01]  /*05f0*/  FFMA R5, R24, R0, R5 ;  /* 0x0000000018057223 */ /* 0x000fe20000000005 */
[C---:B------:R-:W-:Y:S01]  /*0600*/  FMUL R2, R6.reuse, R11 ;  /* 0x0000000b06027220 */ /* 0x040fe20000400000 */
[----:B------:R-:W-:-:S02]  /*0610*/  FMUL R6, R6, R19 ;  /* 0x0000001306067220 */ /* 0x000fc40000400000 */
[----:B------:R-:W1:Y:S01]  /*0620*/  LDC.64 R24, c[0x0][0x290] ;  /* 0x0000a400ff187b82 */ /* 0x000e620000000a00 */
[----:B------:R-:W-:Y:S01]  /*0630*/  @!P0 FMUL R8, R8, R20 ;  /* 0x0000001408088220 */ /* 0x000fe20000400000 */
[----:B------:R-:W-:-:S06]  /*0640*/  FSETP.GT.AND P0, PT, R23, RZ, PT ;  /* 0x000000ff1700720b */ /* 0x000fcc0003f04000 */
[----:B------:R-:W2:Y:S01]  /*0650*/  LDC.64 R18, c[0x0][0x298] ;  /* 0x0000a600ff127b82 */ /* 0x000ea20000000a00 */
[C-C-:B------:R-:W-:Y:S01]  /*0660*/  FFMA R2, R26.reuse, R2, R3.reuse ;  /* 0x000000021a027223 */ /* 0x140fe20000000003 */
[----:B------:R-:W-:Y:S01]  /*0670*/  FFMA R3, R26, R6, R3 ;  /* 0x000000061a037223 */ /* 0x000fe20000000003 */
[----:B------:R-:W-:Y:S01]  /*0680*/  FMUL R13, R12, R4 ;  /* 0x000000040c0d7220 */ /* 0x000fe20000400000 */
[----:B------:R-:W-:Y:S01]  /*0690*/  @!P2 FMUL R9, R9, R20 ;  /* 0x000000140909a220 */ /* 0x000fe20000400000 */
[----:B------:R-:W-:Y:S01]  /*06a0*/  FMUL R11, R14, R2 ;  /* 0x000000020e0b7220 */ /* 0x000fe20000400000 */
[----:B------:R-:W-:Y:S01]  /*06b0*/  @!P1 FMUL R22, R22, R10 ;  /* 0x0000000a16169220 */ /* 0x000fe20000400000 */
[----:B------:R-:W-:Y:S01]  /*06c0*/  FMUL R14, R14, R3 ;  /* 0x000000030e0e7220 */ /* 0x000fe20000400000 */
[----:B------:R-:W-:Y:S01]  /*06d0*/  FMUL R12, R12, R5 ;  /* 0x000000050c0c7220 */ /* 0x000fe20000400000 */
[----:B------:R-:W-:Y:S02]  /*06e0*/  FSETP.GT.AND P1, PT, R2, RZ, PT ;  /* 0x000000ff0200720b */ /* 0x000fe40003f24000 */
[----:B------:R-:W-:-:S02]  /*06f0*/  FSETP.GT.AND P3, PT, R3, RZ, PT ;  /* 0x000000ff0300720b */ /* 0x000fc40003f64000 */
[----:B------:R-:W-:Y:S02]  /*0700*/  FSETP.GT.AND P2, PT, R4, RZ, PT ;  /* 0x000000ff0400720b */ /* 0x000fe40003f44000 */
[----:B------:R-:W-:Y:S01]  /*0710*/  FSETP.GT.AND P4, PT, R5, RZ, PT ;  /* 0x000000ff0500720b */ /* 0x000fe20003f84000 */
[----:B------:R-:W-:Y:S01]  /*0720*/  @!P0 FMUL R23, R23, R10 ;  /* 0x0000000a17178220 */ /* 0x000fe20000400000 */
[----:B------:R-:W-:Y:S02]  /*0730*/  FSEL R11, R2, R11, P1 ;  /* 0x0000000b020b7208 */ /* 0x000fe40000800000 */
[----:B------:R-:W-:Y:S02]  /*0740*/  FSEL R14, R3, R14, P3 ;  /* 0x0000000e030e7208 */ /* 0x000fe40001800000 */
[----:B------:R-:W-:Y:S02]  /*0750*/  FSEL R13, R4, R13, P2 ;  /* 0x0000000d040d7208 */ /* 0x000fe40001000000 */
[----:B------:R-:W-:Y:S01]  /*0760*/  FSEL R12, R5, R12, P4 ;  /* 0x0000000c050c7208 */ /* 0x000fe20002000000 */
[----:B------:R-:W-:Y:S01]  /*0770*/  FADD R11, R11, R8 ;  /* 0x000000080b0b7221 */ /* 0x000fe20000000000 */
[----:B------:R-:W-:Y:S01]  /*0780*/  FADD R14, R14, R9 ;  /* 0x000000090e0e7221 */ /* 0x000fe20000000000 */
[----:B------:R-:W-:-:S02]  /*0790*/  FADD R22, R13, R22 ;  /* 0x000000160d167221 */ /* 0x000fc40000000000 */
[----:B------:R-:W-:Y:S01]  /*07a0*/  FADD R23, R12, R23 ;  /* 0x000000170c177221 */ /* 0x000fe20000000000 */
[----:B-1----:R-:W-:-:S04]  /*07b0*/  IMAD.WIDE R24, R7, 0x4, R24 ;  /* 0x0000000407187825 */ /* 0x002fc800078e0218 */
[----:B------:R-:W-:Y:S01]  /*07c0*/  FADD R22, R11, R22 ;  /* 0x000000160b167221 */ /* 0x000fe20000000000 */
[----:B------:R-:W-:Y:S01]  /*07d0*/  FADD R23, R14, R23 ;  /* 0x000000170e177221 */ /* 0x000fe20000000000 */
[C---:B--2---:R-:W-:Y:S01]  /*07e0*/  IMAD.WIDE R18, R7.reuse, 0x4, R18 ;  /* 0x0000000407127825 */ /* 0x044fe200078e0212 */
[----:B------:R-:W-:Y:S03]  /*07f0*/  STG.E.64 desc[UR4][R24.64], R4 ;  /* 0x0000000418007986 */ /* 0x000fe6000c101b04 */
[----:B0-----:R-:W-:Y:S01]  /*0800*/  IMAD.WIDE R16, R7, 0x4, R16 ;  /* 0x0000000407107825 */ /* 0x001fe200078e0210 */
[----:B------:R-:W-:Y:S04]  /*0810*/  STG.E.64 desc[UR4][R18.64], R2 ;  /* 0x0000000212007986 */ /* 0x000fe8000c101b04 */
[----:B------:R-:W-:Y:S01]  /*0820*/  STG.E.64 desc[UR4][R16.64], R22 ;  /* 0x0000001610007986 */ /* 0x000fe2000c101b04 */
[----:B------:R-:W-:Y:S05]  /*0830*/  EXIT ;  /* 0x000000000000794d */ /* 0x000fea0003800000 */
.L_x_0:
[----:B------:R-:W-:-:S00]  /*0840*/  BRA `(.L_x_0) ;  /* 0xfffffffc00fc7947 */ /* 0x000fc0000383ffff */
[----:B------:R-:W-:-:S00]  /*0850*/  NOP ;  /* 0x0000000000007918 */ /* 0x000fc00000000000 */
        /* <DEDUP_REMOVED lines=10> */
.L_x_1:


//--------------------- .nv.global.init           --------------------------
	.section	.nv.global.init,"aw",@progbits
.nv.global.init:
	.type		_$_str,@object
	.size		_$_str,(_$_str_$_2 - _$_str)
_$_str:
        /*0000*/ 	.byte	0x5f, 0x5f, 0x43, 0x55, 0x44, 0x41, 0x5f, 0x46, 0x54, 0x5a, 0x00
	.type		_$_str_$_2,@object
	.size		_$_str_$_2,(.L_1 - _$_str_$_2)
_$_str_$_2:
        /*000b*/ 	.byte	0x5f, 0x5f, 0x43, 0x55, 0x44, 0x41, 0x5f, 0x50, 0x52, 0x45, 0x43, 0x5f, 0x53, 0x51, 0x52, 0x54
        /*001b*/ 	.byte	0x00
.L_1:


//--------------------- .nv.constant0.triton_poi_fused__native_batch_norm_legit_no_training__prelu_kernel_add_12 --------------------------
	.section	.nv.constant0.triton_poi_fused__native_batch_norm_legit_no_training__prelu_kernel_add_12,"a",@progbits
	.sectionflags	@""
	.align	4
.nv.constant0.triton_poi_fused__native_batch_norm_legit_no_training__prelu_kernel_add_12:
	.zero		684
